//
// Generated by NVIDIA NVVM Compiler
//
// Compiler Build ID: CL-36424714
// Cuda compilation tools, release 13.0, V13.0.88
// Based on NVVM 20.0.0
//

.version 9.0
.target sm_100
.address_size 64

	// .globl	_Z10matrix_mulPiS_S_iiii
// _ZZ10matrix_mulPiS_S_iiiiE3s_a has been demoted
// _ZZ10matrix_mulPiS_S_iiiiE3s_b has been demoted

.visible .entry _Z10matrix_mulPiS_S_iiii(
	.param .u64 .ptr .align 1 _Z10matrix_mulPiS_S_iiii_param_0,
	.param .u64 .ptr .align 1 _Z10matrix_mulPiS_S_iiii_param_1,
	.param .u64 .ptr .align 1 _Z10matrix_mulPiS_S_iiii_param_2,
	.param .u32 _Z10matrix_mulPiS_S_iiii_param_3,
	.param .u32 _Z10matrix_mulPiS_S_iiii_param_4,
	.param .u32 _Z10matrix_mulPiS_S_iiii_param_5,
	.param .u32 _Z10matrix_mulPiS_S_iiii_param_6
)
{
	.reg .pred 	%p<56>;
	.reg .b32 	%r<226>;
	.reg .b64 	%rd<13>;
	// demoted variable
	.shared .align 4 .b8 _ZZ10matrix_mulPiS_S_iiiiE3s_a[4096];
	// demoted variable
	.shared .align 4 .b8 _ZZ10matrix_mulPiS_S_iiiiE3s_b[4096];
	ld.param.u64 	%rd3, [_Z10matrix_mulPiS_S_iiii_param_0];
	ld.param.u64 	%rd4, [_Z10matrix_mulPiS_S_iiii_param_1];
	ld.param.u64 	%rd5, [_Z10matrix_mulPiS_S_iiii_param_2];
	ld.param.u32 	%r98, [_Z10matrix_mulPiS_S_iiii_param_3];
	ld.param.u32 	%r99, [_Z10matrix_mulPiS_S_iiii_param_4];
	ld.param.u32 	%r100, [_Z10matrix_mulPiS_S_iiii_param_5];
	ld.param.u32 	%r101, [_Z10matrix_mulPiS_S_iiii_param_6];
	mov.u32 	%r1, %ctaid.x;
	mov.u32 	%r103, %ntid.x;
	mov.u32 	%r2, %tid.x;
	mad.lo.s32 	%r3, %r1, %r103, %r2;
	mov.u32 	%r4, %ctaid.y;
	mov.u32 	%r104, %ntid.y;
	mov.u32 	%r5, %tid.y;
	mad.lo.s32 	%r6, %r4, %r104, %r5;
	setp.lt.s32 	%p2, %r101, 1;
	mov.b32 	%r221, 0;
	@%p2 bra 	$L__BB0_51;
	shl.b32 	%r107, %r4, 5;
	add.s32 	%r7, %r107, %r5;
	mul.lo.s32 	%r8, %r98, %r7;
	shl.b32 	%r108, %r5, 7;
	mov.u32 	%r109, _ZZ10matrix_mulPiS_S_iiiiE3s_a;
	add.s32 	%r9, %r109, %r108;
	shl.b32 	%r110, %r1, 5;
	add.s32 	%r10, %r110, %r2;
	setp.lt.s32 	%p3, %r3, %r100;
	setp.lt.s32 	%p4, %r6, %r99;
	and.pred  	%p1, %p3, %p4;
	shl.b32 	%r111, %r2, 2;
	mov.u32 	%r112, _ZZ10matrix_mulPiS_S_iiiiE3s_b;
	add.s32 	%r11, %r112, %r111;
	add.s32 	%r12, %r9, 16;
	add.s32 	%r13, %r11, 512;
	cvta.to.global.u64 	%rd1, %rd3;
	cvta.to.global.u64 	%rd2, %rd4;
	mov.b32 	%r221, 0;
	mov.b32 	%r224, 32;
	not.pred 	%p11, %p1;
	mov.u32 	%r223, %r98;
	mov.u32 	%r192, %r221;
$L__BB0_2:
	setp.ge.s32 	%p5, %r7, %r99;
	shl.b32 	%r18, %r192, 5;
	add.s32 	%r113, %r18, %r2;
	setp.ge.s32 	%p6, %r113, %r98;
	or.pred  	%p7, %p5, %p6;
	@%p7 bra 	$L__BB0_4;
	add.s32 	%r114, %r113, %r8;
	mul.wide.s32 	%rd6, %r114, 4;
	add.s64 	%rd7, %rd1, %rd6;
	ld.global.u32 	%r115, [%rd7];
	shl.b32 	%r116, %r2, 2;
	add.s32 	%r117, %r9, %r116;
	st.shared.u32 	[%r117], %r115;
$L__BB0_4:
	setp.ge.s32 	%p8, %r10, %r100;
	add.s32 	%r20, %r18, %r5;
	setp.ge.s32 	%p9, %r20, %r98;
	or.pred  	%p10, %p8, %p9;
	@%p10 bra 	$L__BB0_6;
	mad.lo.s32 	%r118, %r20, %r100, %r10;
	mul.wide.s32 	%rd8, %r118, 4;
	add.s64 	%rd9, %rd2, %rd8;
	ld.global.u32 	%r119, [%rd9];
	shl.b32 	%r120, %r5, 7;
	mov.u32 	%r121, _ZZ10matrix_mulPiS_S_iiiiE3s_b;
	add.s32 	%r122, %r121, %r120;
	shl.b32 	%r123, %r2, 2;
	add.s32 	%r124, %r122, %r123;
	st.shared.u32 	[%r124], %r119;
$L__BB0_6:
	bar.sync 	0;
	@%p11 bra 	$L__BB0_50;
	setp.lt.s32 	%p12, %r223, 32;
	selp.b32 	%r224, %r223, %r224, %p12;
	setp.lt.s32 	%p13, %r224, 1;
	@%p13 bra 	$L__BB0_49;
	and.b32  	%r22, %r224, 7;
	setp.lt.u32 	%p14, %r224, 8;
	mov.b32 	%r214, 0;
	@%p14 bra 	$L__BB0_27;
	and.b32  	%r127, %r224, 2147483640;
	neg.s32 	%r195, %r127;
	mov.u32 	%r193, %r13;
	mov.u32 	%r194, %r12;
$L__BB0_10:
	.pragma "nounroll";
	ld.shared.u32 	%r129, [%r194+-16];
	setp.eq.s32 	%p15, %r129, 0;
	mov.b32 	%r197, 0;
	@%p15 bra 	$L__BB0_12;
	ld.shared.u32 	%r130, [%r193+-512];
	setp.ne.s32 	%p16, %r130, 0;
	selp.u32 	%r197, 1, 0, %p16;
$L__BB0_12:
	or.b32  	%r30, %r197, %r221;
	ld.shared.u32 	%r132, [%r194+-12];
	setp.eq.s32 	%p17, %r132, 0;
	mov.b32 	%r198, 0;
	@%p17 bra 	$L__BB0_14;
	ld.shared.u32 	%r133, [%r193+-384];
	setp.ne.s32 	%p18, %r133, 0;
	selp.u32 	%r198, 1, 0, %p18;
$L__BB0_14:
	or.b32  	%r33, %r198, %r30;
	ld.shared.u32 	%r135, [%r194+-8];
	setp.eq.s32 	%p19, %r135, 0;
	mov.b32 	%r199, 0;
	@%p19 bra 	$L__BB0_16;
	ld.shared.u32 	%r136, [%r193+-256];
	setp.ne.s32 	%p20, %r136, 0;
	selp.u32 	%r199, 1, 0, %p20;
$L__BB0_16:
	or.b32  	%r36, %r199, %r33;
	ld.shared.u32 	%r138, [%r194+-4];
	setp.eq.s32 	%p21, %r138, 0;
	mov.b32 	%r200, 0;
	@%p21 bra 	$L__BB0_18;
	ld.shared.u32 	%r139, [%r193+-128];
	setp.ne.s32 	%p22, %r139, 0;
	selp.u32 	%r200, 1, 0, %p22;
$L__BB0_18:
	or.b32  	%r39, %r200, %r36;
	ld.shared.u32 	%r141, [%r194];
	setp.eq.s32 	%p23, %r141, 0;
	mov.b32 	%r201, 0;
	@%p23 bra 	$L__BB0_20;
	ld.shared.u32 	%r142, [%r193];
	setp.ne.s32 	%p24, %r142, 0;
	selp.u32 	%r201, 1, 0, %p24;
$L__BB0_20:
	or.b32  	%r42, %r201, %r39;
	ld.shared.u32 	%r144, [%r194+4];
	setp.eq.s32 	%p25, %r144, 0;
	mov.b32 	%r202, 0;
	@%p25 bra 	$L__BB0_22;
	ld.shared.u32 	%r145, [%r193+128];
	setp.ne.s32 	%p26, %r145, 0;
	selp.u32 	%r202, 1, 0, %p26;
$L__BB0_22:
	or.b32  	%r45, %r202, %r42;
	ld.shared.u32 	%r147, [%r194+8];
	setp.eq.s32 	%p27, %r147, 0;
	mov.b32 	%r203, 0;
	@%p27 bra 	$L__BB0_24;
	ld.shared.u32 	%r148, [%r193+256];
	setp.ne.s32 	%p28, %r148, 0;
	selp.u32 	%r203, 1, 0, %p28;
$L__BB0_24:
	or.b32  	%r48, %r203, %r45;
	ld.shared.u32 	%r150, [%r194+12];
	setp.eq.s32 	%p29, %r150, 0;
	mov.b32 	%r204, 0;
	@%p29 bra 	$L__BB0_26;
	ld.shared.u32 	%r151, [%r193+384];
	setp.ne.s32 	%p30, %r151, 0;
	selp.u32 	%r204, 1, 0, %p30;
$L__BB0_26:
	and.b32  	%r214, %r224, 2147483640;
	or.b32  	%r221, %r204, %r48;
	add.s32 	%r195, %r195, 8;
	add.s32 	%r194, %r194, 32;
	add.s32 	%r193, %r193, 1024;
	setp.ne.s32 	%p31, %r195, 0;
	@%p31 bra 	$L__BB0_10;
$L__BB0_27:
	setp.eq.s32 	%p32, %r22, 0;
	@%p32 bra 	$L__BB0_49;
	and.b32  	%r59, %r224, 3;
	setp.lt.u32 	%p33, %r22, 4;
	@%p33 bra 	$L__BB0_38;
	shl.b32 	%r154, %r214, 2;
	add.s32 	%r60, %r9, %r154;
	ld.shared.u32 	%r155, [%r60];
	setp.eq.s32 	%p34, %r155, 0;
	shl.b32 	%r156, %r214, 7;
	add.s32 	%r61, %r11, %r156;
	mov.b32 	%r208, 0;
	@%p34 bra 	$L__BB0_31;
	ld.shared.u32 	%r157, [%r61];
	setp.ne.s32 	%p35, %r157, 0;
	selp.u32 	%r208, 1, 0, %p35;
$L__BB0_31:
	ld.shared.u32 	%r159, [%r60+4];
	setp.eq.s32 	%p36, %r159, 0;
	mov.b32 	%r209, 0;
	@%p36 bra 	$L__BB0_33;
	ld.shared.u32 	%r160, [%r61+128];
	setp.ne.s32 	%p37, %r160, 0;
	selp.u32 	%r209, 1, 0, %p37;
$L__BB0_33:
	or.b32  	%r66, %r208, %r209;
	ld.shared.u32 	%r162, [%r60+8];
	setp.eq.s32 	%p38, %r162, 0;
	mov.b32 	%r210, 0;
	@%p38 bra 	$L__BB0_35;
	ld.shared.u32 	%r163, [%r61+256];
	setp.ne.s32 	%p39, %r163, 0;
	selp.u32 	%r210, 1, 0, %p39;
$L__BB0_35:
	or.b32  	%r69, %r66, %r210;
	ld.shared.u32 	%r165, [%r60+12];
	setp.eq.s32 	%p40, %r165, 0;
	mov.b32 	%r211, 0;
	@%p40 bra 	$L__BB0_37;
	ld.shared.u32 	%r166, [%r61+384];
	setp.ne.s32 	%p41, %r166, 0;
	selp.u32 	%r211, 1, 0, %p41;
$L__BB0_37:
	or.b32  	%r167, %r69, %r211;
	or.b32  	%r221, %r167, %r221;
	add.s32 	%r214, %r214, 4;
$L__BB0_38:
	setp.eq.s32 	%p42, %r59, 0;
	@%p42 bra 	$L__BB0_49;
	setp.eq.s32 	%p43, %r59, 1;
	@%p43 bra 	$L__BB0_45;
	shl.b32 	%r170, %r214, 2;
	add.s32 	%r77, %r9, %r170;
	ld.shared.u32 	%r171, [%r77];
	setp.eq.s32 	%p44, %r171, 0;
	shl.b32 	%r172, %r214, 7;
	add.s32 	%r78, %r11, %r172;
	mov.b32 	%r215, 0;
	@%p44 bra 	$L__BB0_42;
	ld.shared.u32 	%r173, [%r78];
	setp.ne.s32 	%p45, %r173, 0;
	selp.u32 	%r215, 1, 0, %p45;
$L__BB0_42:
	ld.shared.u32 	%r175, [%r77+4];
	setp.eq.s32 	%p46, %r175, 0;
	mov.b32 	%r216, 0;
	@%p46 bra 	$L__BB0_44;
	ld.shared.u32 	%r176, [%r78+128];
	setp.ne.s32 	%p47, %r176, 0;
	selp.u32 	%r216, 1, 0, %p47;
$L__BB0_44:
	or.b32  	%r177, %r215, %r216;
	or.b32  	%r221, %r177, %r221;
	add.s32 	%r214, %r214, 2;
$L__BB0_45:
	and.b32  	%r178, %r224, 1;
	setp.eq.b32 	%p48, %r178, 1;
	not.pred 	%p49, %p48;
	@%p49 bra 	$L__BB0_49;
	shl.b32 	%r180, %r214, 2;
	add.s32 	%r181, %r9, %r180;
	ld.shared.u32 	%r182, [%r181];
	setp.eq.s32 	%p50, %r182, 0;
	mov.b32 	%r220, 0;
	@%p50 bra 	$L__BB0_48;
	shl.b32 	%r183, %r214, 7;
	add.s32 	%r184, %r11, %r183;
	ld.shared.u32 	%r185, [%r184];
	setp.ne.s32 	%p51, %r185, 0;
	selp.u32 	%r220, 1, 0, %p51;
$L__BB0_48:
	or.b32  	%r221, %r220, %r221;
$L__BB0_49:
	add.s32 	%r223, %r223, -32;
$L__BB0_50:
	bar.sync 	0;
	add.s32 	%r192, %r192, 1;
	setp.ne.s32 	%p52, %r192, %r101;
	@%p52 bra 	$L__BB0_2;
$L__BB0_51:
	setp.ge.s32 	%p53, %r3, %r100;
	setp.ge.s32 	%p54, %r6, %r99;
	or.pred  	%p55, %p53, %p54;
	@%p55 bra 	$L__BB0_53;
	mad.lo.s32 	%r186, %r100, %r6, %r3;
	cvta.to.global.u64 	%rd10, %rd5;
	mul.wide.s32 	%rd11, %r186, 4;
	add.s64 	%rd12, %rd10, %rd11;
	ld.global.u32 	%r187, [%rd12];
	or.b32  	%r188, %r187, %r221;
	st.global.u32 	[%rd12], %r188;
$L__BB0_53:
	ret;

}


// ===== COMPILED SASS (sm_100) =====

	.target	sm_100

	.elftype	@"ET_EXEC"


//--------------------- .note.nv.tkinfo           --------------------------
	.section	.note.nv.tkinfo,"",@"SHT_NOTE"
	.sectionflags	@"SHF_NOTE_NV_TKINFO"
	.tkinfo
        /*0018*/ 	.word	0x00000002
        /*0030*/ 	.string	""
        /*0030*/ 	.string	"ptxas"
        /*0030*/ 	.string	"Cuda compilation tools, release 13.0, V13.0.88"
        /*0030*/ 	.string	"Build cuda_13.0.r13.0/compiler.36424714_0"
        /*0030*/ 	.string	"-arch sm_100 -m 64 "



//--------------------- .note.nv.cuinfo           --------------------------
	.section	.note.nv.cuinfo,"",@"SHT_NOTE"
	.sectionflags	@"SHF_NOTE_NV_CUINFO"
        /*0018*/ 	.short	0x0002
        /*001a*/ 	.short	0x0064
        /*001c*/ 	.short	0x0082
	.zero		2


//--------------------- .nv.info                  --------------------------
	.section	.nv.info,"",@"SHT_CUDA_INFO"
	.align	4


	//----- nvinfo : EIATTR_REGCOUNT
	.align		4
        /*0000*/ 	.byte	0x04, 0x2f
        /*0002*/ 	.short	(.L_1 - .L_0)
	.align		4
.L_0:
        /*0004*/ 	.word	index@(_Z10matrix_mulPiS_S_iiii)
        /*0008*/ 	.word	0x0000001e


	//----- nvinfo : EIATTR_FRAME_SIZE
	.align		4
.L_1:
        /*000c*/ 	.byte	0x04, 0x11
        /*000e*/ 	.short	(.L_3 - .L_2)
	.align		4
.L_2:
        /*0010*/ 	.word	index@(_Z10matrix_mulPiS_S_iiii)
        /*0014*/ 	.word	0x00000000


	//----- nvinfo : EIATTR_MIN_STACK_SIZE
	.align		4
.L_3:
        /*0018*/ 	.byte	0x04, 0x12
        /*001a*/ 	.short	(.L_5 - .L_4)
	.align		4
.L_4:
        /*001c*/ 	.word	index@(_Z10matrix_mulPiS_S_iiii)
        /*0020*/ 	.word	0x00000000
.L_5:


//--------------------- .nv.compat                --------------------------
	.section	.nv.compat,"",@"SHT_CUDA_COMPAT_INFO"
	.align	4
        /*0000*/ 	.byte	0x02, 0x09, 0x00, 0x00, 0x02, 0x02, 0x01, 0x00, 0x02, 0x05, 0x05, 0x00, 0x03, 0x07, 0x01, 0x01
        /*0010*/ 	.byte	0x02, 0x03, 0x00, 0x00, 0x02, 0x06, 0x01, 0x00, 0x04, 0x0b, 0x08, 0x00, 0x09, 0x00, 0x00, 0x00
        /*0020*/ 	.byte	0x00, 0x00, 0x00, 0x00


//--------------------- .nv.info._Z10matrix_mulPiS_S_iiii --------------------------
	.section	.nv.info._Z10matrix_mulPiS_S_iiii,"",@"SHT_CUDA_INFO"
	.sectionflags	@""
	.align	4


	//----- nvinfo : EIATTR_CUDA_API_VERSION
	.align		4
        /*0000*/ 	.byte	0x04, 0x37
        /*0002*/ 	.short	(.L_7 - .L_6)
.L_6:
        /*0004*/ 	.word	0x00000082


	//----- nvinfo : EIATTR_KPARAM_INFO
	.align		4
.L_7:
        /*0008*/ 	.byte	0x04, 0x17
        /*000a*/ 	.short	(.L_9 - .L_8)
.L_8:
        /*000c*/ 	.word	0x00000000
        /*0010*/ 	.short	0x0006
        /*0012*/ 	.short	0x0024
        /*0014*/ 	.byte	0x00, 0xf0, 0x11, 0x00


	//----- nvinfo : EIATTR_KPARAM_INFO
	.align		4
.L_9:
        /*0018*/ 	.byte	0x04, 0x17
        /*001a*/ 	.short	(.L_11 - .L_10)
.L_10:
        /*001c*/ 	.word	0x00000000
        /*0020*/ 	.short	0x0005
        /*0022*/ 	.short	0x0020
        /*0024*/ 	.byte	0x00, 0xf0, 0x11, 0x00


	//----- nvinfo : EIATTR_KPARAM_INFO
	.align		4
.L_11:
        /*0028*/ 	.byte	0x04, 0x17
        /*002a*/ 	.short	(.L_13 - .L_12)
.L_12:
        /*002c*/ 	.word	0x00000000
        /*0030*/ 	.short	0x0004
        /*0032*/ 	.short	0x001c
        /*0034*/ 	.byte	0x00, 0xf0, 0x11, 0x00


	//----- nvinfo : EIATTR_KPARAM_INFO
	.align		4
.L_13:
        /*0038*/ 	.byte	0x04, 0x17
        /*003a*/ 	.short	(.L_15 - .L_14)
.L_14:
        /*003c*/ 	.word	0x00000000
        /*0040*/ 	.short	0x0003
        /*0042*/ 	.short	0x0018
        /*0044*/ 	.byte	0x00, 0xf0, 0x11, 0x00


	//----- nvinfo : EIATTR_KPARAM_INFO
	.align		4
.L_15:
        /*0048*/ 	.byte	0x04, 0x17
        /*004a*/ 	.short	(.L_17 - .L_16)
.L_16:
        /*004c*/ 	.word	0x00000000
        /*0050*/ 	.short	0x0002
        /*0052*/ 	.short	0x0010
        /*0054*/ 	.byte	0x00, 0xf5, 0x21, 0x00


	//----- nvinfo : EIATTR_KPARAM_INFO
	.align		4
.L_17:
        /*0058*/ 	.byte	0x04, 0x17
        /*005a*/ 	.short	(.L_19 - .L_18)
.L_18:
        /*005c*/ 	.word	0x00000000
        /*0060*/ 	.short	0x0001
        /*0062*/ 	.short	0x0008
        /*0064*/ 	.byte	0x00, 0xf5, 0x21, 0x00


	//----- nvinfo : EIATTR_KPARAM_INFO
	.align		4
.L_19:
        /*0068*/ 	.byte	0x04, 0x17
        /*006a*/ 	.short	(.L_21 - .L_20)
.L_20:
        /*006c*/ 	.word	0x00000000
        /*0070*/ 	.short	0x0000
        /*0072*/ 	.short	0x0000
        /*0074*/ 	.byte	0x00, 0xf5, 0x21, 0x00


	//----- nvinfo : EIATTR_SPARSE_MMA_MASK
	.align		4
.L_21:
        /*0078*/ 	.byte	0x03, 0x50
        /*007a*/ 	.short	0x0000


	//----- nvinfo : EIATTR_MAXREG_COUNT
	.align		4
        /*007c*/ 	.byte	0x03, 0x1b
        /*007e*/ 	.short	0x00ff


	//----- nvinfo : EIATTR_NUM_BARRIERS
	.align		4
        /*0080*/ 	.byte	0x02, 0x4c
        /*0082*/ 	.byte	0x01
	.zero		1


	//----- nvinfo : EIATTR_MERCURY_ISA_VERSION
	.align		4
        /*0084*/ 	.byte	0x03, 0x5f
        /*0086*/ 	.short	0x0101


	//----- nvinfo : EIATTR_VRC_CTA_INIT_COUNT
	.align		4
        /*0088*/ 	.byte	0x02, 0x4a
	.zero		1
	.zero		1


	//----- nvinfo : EIATTR_EXIT_INSTR_OFFSETS
	.align		4
        /*008c*/ 	.byte	0x04, 0x1c
        /*008e*/ 	.short	(.L_23 - .L_22)


	//   ....[0]....
.L_22:
        /*0090*/ 	.word	0x00000d60


	//   ....[1]....
        /*0094*/ 	.word	0x00000dd0


	//----- nvinfo : EIATTR_CRS_STACK_SIZE
	.align		4
.L_23:
        /*0098*/ 	.byte	0x04, 0x1e
        /*009a*/ 	.short	(.L_25 - .L_24)
.L_24:
        /*009c*/ 	.word	0x00000000


	//----- nvinfo : EIATTR_CBANK_PARAM_SIZE
	.align		4
.L_25:
        /*00a0*/ 	.byte	0x03, 0x19
        /*00a2*/ 	.short	0x0028


	//----- nvinfo : EIATTR_PARAM_CBANK
	.align		4
        /*00a4*/ 	.byte	0x04, 0x0a
        /*00a6*/ 	.short	(.L_27 - .L_26)
	.align		4
.L_26:
        /*00a8*/ 	.word	index@(.nv.constant0._Z10matrix_mulPiS_S_iiii)
        /*00ac*/ 	.short	0x0380
        /*00ae*/ 	.short	0x0028


	//----- nvinfo : EIATTR_SW_WAR
	.align		4
.L_27:
        /*00b0*/ 	.byte	0x04, 0x36
        /*00b2*/ 	.short	(.L_29 - .L_28)
.L_28:
        /*00b4*/ 	.word	0x00000008
.L_29:


//--------------------- .nv.callgraph             --------------------------
	.section	.nv.callgraph,"",@"SHT_CUDA_CALLGRAPH"
	.align	4
	.sectionentsize	8
	.align		4
        /*0000*/ 	.word	0x00000000
	.align		4
        /*0004*/ 	.word	0xffffffff
	.align		4
        /*0008*/ 	.word	0x00000000
	.align		4
        /*000c*/ 	.word	0xfffffffe
	.align		4
        /*0010*/ 	.word	0x00000000
	.align		4
        /*0014*/ 	.word	0xfffffffd
	.align		4
        /*0018*/ 	.word	0x00000000
	.align		4
        /*001c*/ 	.word	0xfffffffc


//--------------------- .text._Z10matrix_mulPiS_S_iiii --------------------------
	.section	.text._Z10matrix_mulPiS_S_iiii,"ax",@progbits
	.align	128
        .global         _Z10matrix_mulPiS_S_iiii
        .type           _Z10matrix_mulPiS_S_iiii,@function
        .size           _Z10matrix_mulPiS_S_iiii,(.L_x_14 - _Z10matrix_mulPiS_S_iiii)
        .other          _Z10matrix_mulPiS_S_iiii,@"STO_CUDA_ENTRY STV_DEFAULT"
_Z10matrix_mulPiS_S_iiii:
.text._Z10matrix_mulPiS_S_iiii:
[----:B------:R-:W-:Y:S01]  /*0000*/  LDC R1, c[0x0][0x37c] ;  /* 0x0000df00ff017b82 */ /* 0x000fe20000000800 */
[----:B------:R-:W0:Y:S01]  /*0010*/  S2R R7, SR_CTAID.X ;  /* 0x0000000000077919 */ /* 0x000e220000002500 */
[----:B------:R-:W1:Y:S01]  /*0020*/  LDCU UR6, c[0x0][0x3a4] ;  /* 0x00007480ff0677ac */ /* 0x000e620008000800 */
[----:B------:R-:W-:Y:S01]  /*0030*/  IMAD.MOV.U32 R3, RZ, RZ, RZ ;  /* 0x000000ffff037224 */ /* 0x000fe200078e00ff */
[----:B------:R-:W0:Y:S01]  /*0040*/  S2R R0, SR_TID.X ;  /* 0x0000000000007919 */ /* 0x000e220000002100 */
[----:B------:R-:W0:Y:S01]  /*0050*/  LDCU UR4, c[0x0][0x360] ;  /* 0x00006c00ff0477ac */ /* 0x000e220008000800 */
[----:B------:R-:W2:Y:S01]  /*0060*/  S2R R9, SR_CTAID.Y ;  /* 0x0000000000097919 */ /* 0x000ea20000002600 */
[----:B------:R-:W2:Y:S01]  /*0070*/  LDCU UR5, c[0x0][0x364] ;  /* 0x00006c80ff0577ac */ /* 0x000ea20008000800 */
[----:B------:R-:W2:Y:S01]  /*0080*/  S2R R2, SR_TID.Y ;  /* 0x0000000000027919 */ /* 0x000ea20000002200 */
[----:B------:R-:W3:Y:S01]  /*0090*/  LDCU.64 UR8, c[0x0][0x358] ;  /* 0x00006b00ff0877ac */ /* 0x000ee20008000a00 */
[----:B-1----:R-:W-:Y:S01]  /*00a0*/  UISETP.GE.AND UP0, UPT, UR6, 0x1, UPT ;  /* 0x000000010600788c */ /* 0x002fe2000bf06270 */
[----:B0-----:R-:W-:-:S02]  /*00b0*/  IMAD R4, R7, UR4, R0 ;  /* 0x0000000407047c24 */ /* 0x001fc4000f8e0200 */
[----:B--2---:R-:W-:-:S06]  /*00c0*/  IMAD R5, R9, UR5, R2 ;  /* 0x0000000509057c24 */ /* 0x004fcc000f8e0202 */
[----:B---3--:R-:W-:Y:S05]  /*00d0*/  BRA.U !UP0, `(.L_x_0) ;  /* 0x0000000d08107547 */ /* 0x008fea000b800000 */
[----:B------:R-:W0:Y:S01]  /*00e0*/  S2UR UR6, SR_CgaCtaId ;  /* 0x00000000000679c3 */ /* 0x000e220000008800 */
[----:B------:R-:W1:Y:S01]  /*00f0*/  LDCU UR7, c[0x0][0x39c] ;  /* 0x00007380ff0777ac */ /* 0x000e620008000800 */
[----:B------:R-:W-:Y:S02]  /*0100*/  IMAD R6, R9, 0x20, R2 ;  /* 0x0000002009067824 */ /* 0x000fe400078e0202 */
[----:B------:R-:W-:Y:S01]  /*0110*/  IMAD R7, R7, 0x20, R0 ;  /* 0x0000002007077824 */ /* 0x000fe200078e0200 */
[----:B------:R-:W2:Y:S01]  /*0120*/  LDCU UR10, c[0x0][0x3a0] ;  /* 0x00007400ff0a77ac */ /* 0x000ea20008000800 */
[----:B------:R-:W-:Y:S02]  /*0130*/  IMAD.MOV.U32 R3, RZ, RZ, RZ ;  /* 0x000000ffff037224 */ /* 0x000fe400078e00ff */
[----:B------:R-:W-:Y:S01]  /*0140*/  IMAD.MOV.U32 R16, RZ, RZ, 0x20 ;  /* 0x00000020ff107424 */ /* 0x000fe200078e00ff */
[----:B------:R-:W3:Y:S01]  /*0150*/  LDCU UR11, c[0x0][0x398] ;  /* 0x00007300ff0b77ac */ /* 0x000ee20008000800 */
[----:B------:R-:W-:Y:S01]  /*0160*/  IMAD.MOV.U32 R23, RZ, RZ, RZ ;  /* 0x000000ffff177224 */ /* 0x000fe200078e00ff */
[----:B------:R-:W-:-:S02]  /*0170*/  UMOV UR4, 0x400 ;  /* 0x0000040000047882 */ /* 0x000fc40000000000 */
[----:B------:R-:W-:Y:S01]  /*0180*/  UIADD3 UR5, UPT, UPT, UR4, 0x1000, URZ ;  /* 0x0000100004057890 */ /* 0x000fe2000fffe0ff */
[----:B-1----:R-:W-:-:S04]  /*0190*/  ISETP.GE.AND P0, PT, R5, UR7, PT ;  /* 0x0000000705007c0c */ /* 0x002fc8000bf06270 */
[----:B--2---:R-:W-:Y:S01]  /*01a0*/  ISETP.LT.AND P0, PT, R4, UR10, !P0 ;  /* 0x0000000a04007c0c */ /* 0x004fe2000c701270 */
[----:B0-----:R-:W-:Y:S02]  /*01b0*/  ULEA UR4, UR6, UR4, 0x18 ;  /* 0x0000000406047291 */ /* 0x001fe4000f8ec0ff */
[----:B------:R-:W-:Y:S01]  /*01c0*/  ULEA UR5, UR6, UR5, 0x18 ;  /* 0x0000000506057291 */ /* 0x000fe2000f8ec0ff */
[----:B---3--:R-:W-:-:S03]  /*01d0*/  IMAD.U32 R21, RZ, RZ, UR11 ;  /* 0x0000000bff157e24 */ /* 0x008fc6000f8e00ff */
[----:B------:R-:W-:Y:S02]  /*01e0*/  LEA R17, R2, UR4, 0x7 ;  /* 0x0000000402117c11 */ /* 0x000fe4000f8e38ff */
[----:B------:R-:W-:-:S03]  /*01f0*/  LEA R18, R0, UR5, 0x2 ;  /* 0x0000000500127c11 */ /* 0x000fc6000f8e10ff */
[----:B------:R-:W-:Y:S02]  /*0200*/  VIADD R20, R17, 0x10 ;  /* 0x0000001011147836 */ /* 0x000fe40000000000 */
[----:B------:R-:W-:-:S07]  /*0210*/  VIADD R19, R18, 0x200 ;  /* 0x0000020012137836 */ /* 0x000fce0000000000 */
.L_x_12:
[----:B0-----:R-:W0:Y:S01]  /*0220*/  LDCU.64 UR4, c[0x0][0x398] ;  /* 0x00007300ff0477ac */ /* 0x001e220008000a00 */
[C---:B------:R-:W-:Y:S02]  /*0230*/  IMAD R13, R23.reuse, 0x20, R0 ;  /* 0x00000020170d7824 */ /* 0x040fe400078e0200 */
[----:B------:R-:W-:Y:S01]  /*0240*/  IMAD R12, R23, 0x20, R2 ;  /* 0x00000020170c7824 */ /* 0x000fe200078e0202 */
[----:B------:R-:W1:Y:S02]  /*0250*/  LDCU UR6, c[0x0][0x3a0] ;  /* 0x00007400ff0677ac */ /* 0x000e640008000800 */
[----:B0-----:R-:W-:Y:S02]  /*0260*/  ISETP.GE.AND P1, PT, R13, UR4, PT ;  /* 0x000000040d007c0c */ /* 0x001fe4000bf26270 */
[----:B------:R-:W-:Y:S02]  /*0270*/  ISETP.GE.AND P2, PT, R12, UR4, PT ;  /* 0x000000040c007c0c */ /* 0x000fe4000bf46270 */
[----:B------:R-:W-:-:S02]  /*0280*/  ISETP.GE.OR P1, PT, R6, UR5, P1 ;  /* 0x0000000506007c0c */ /* 0x000fc40008f26670 */
[----:B-1----:R-:W-:-:S11]  /*0290*/  ISETP.GE.OR P2, PT, R7, UR6, P2 ;  /* 0x0000000607007c0c */ /* 0x002fd60009746670 */
[----:B------:R-:W0:Y:S01]  /*02a0*/  @!P1 LDC.64 R10, c[0x0][0x380] ;  /* 0x0000e000ff0a9b82 */ /* 0x000e220000000a00 */
[----:B------:R-:W-:Y:S01]  /*02b0*/  @!P1 IMAD R13, R6, UR4, R13 ;  /* 0x00000004060d9c24 */ /* 0x000fe2000f8e020d */
[----:B------:R-:W1:Y:S01]  /*02c0*/  LDCU UR4, c[0x0][0x3a4] ;  /* 0x00007480ff0477ac */ /* 0x000e620008000800 */
[----:B------:R-:W-:-:S05]  /*02d0*/  @!P2 IMAD R15, R12, UR6, R7 ;  /* 0x000000060c0fac24 */ /* 0x000fca000f8e0207 */
[----:B------:R-:W2:Y:S01]  /*02e0*/  @!P2 LDC.64 R8, c[0x0][0x388] ;  /* 0x0000e200ff08ab82 */ /* 0x000ea20000000a00 */
[----:B0-----:R-:W-:-:S06]  /*02f0*/  @!P1 IMAD.WIDE R10, R13, 0x4, R10 ;  /* 0x000000040d0a9825 */ /* 0x001fcc00078e020a */
[----:B------:R-:W3:Y:S01]  /*0300*/  @!P1 LDG.E R10, desc[UR8][R10.64] ;  /* 0x000000080a0a9981 */ /* 0x000ee2000c1e1900 */
[----:B--2---:R-:W-:-:S06]  /*0310*/  @!P2 IMAD.WIDE R8, R15, 0x4, R8 ;  /* 0x000000040f08a825 */ /* 0x004fcc00078e0208 */
[----:B------:R-:W2:Y:S01]  /*0320*/  @!P2 LDG.E R8, desc[UR8][R8.64] ;  /* 0x000000080808a981 */ /* 0x000ea2000c1e1900 */
[----:B------:R-:W0:Y:S01]  /*0330*/  @!P2 S2R R13, SR_CgaCtaId ;  /* 0x00000000000da919 */ /* 0x000e220000008800 */
[----:B------:R-:W-:-:S05]  /*0340*/  @!P2 MOV R12, 0x400 ;  /* 0x00000400000ca802 */ /* 0x000fca0000000f00 */
[----:B------:R-:W-:Y:S02]  /*0350*/  @!P2 VIADD R12, R12, 0x1000 ;  /* 0x000010000c0ca836 */ /* 0x000fe40000000000 */
[----:B------:R-:W-:Y:S01]  /*0360*/  VIADD R23, R23, 0x1 ;  /* 0x0000000117177836 */ /* 0x000fe20000000000 */
[----:B------:R-:W-:Y:S02]  /*0370*/  BSSY.RECONVERGENT B1, `(.L_x_1) ;  /* 0x0000098000017945 */ /* 0x000fe40003800200 */
[----:B0-----:R-:W-:-:S05]  /*0380*/  @!P2 LEA R13, R13, R12, 0x18 ;  /* 0x0000000c0d0da211 */ /* 0x001fca00078ec0ff */
[----:B------:R-:W-:Y:S02]  /*0390*/  @!P2 IMAD R15, R2, 0x80, R13 ;  /* 0x00000080020fa824 */ /* 0x000fe400078e020d */
[C---:B------:R-:W-:Y:S02]  /*03a0*/  @!P1 IMAD R13, R0.reuse, 0x4, R17 ;  /* 0x00000004000d9824 */ /* 0x040fe400078e0211 */
[----:B------:R-:W-:-:S03]  /*03b0*/  @!P2 IMAD R15, R0, 0x4, R15 ;  /* 0x00000004000fa824 */ /* 0x000fc600078e020f */
[----:B---3--:R0:W-:Y:S01]  /*03c0*/  @!P1 STS [R13], R10 ;  /* 0x0000000a0d009388 */ /* 0x0081e20000000800 */
[----:B-1----:R-:W-:-:S03]  /*03d0*/  ISETP.NE.AND P1, PT, R23, UR4, PT ;  /* 0x0000000417007c0c */ /* 0x002fc6000bf25270 */
[----:B--2---:R0:W-:Y:S01]  /*03e0*/  @!P2 STS [R15], R8 ;  /* 0x000000080f00a388 */ /* 0x0041e20000000800 */
[----:B------:R-:W-:Y:S06]  /*03f0*/  BAR.SYNC.DEFER_BLOCKING 0x0 ;  /* 0x0000000000007b1d */ /* 0x000fec0000010000 */
[----:B------:R-:W-:Y:S05]  /*0400*/  @!P0 BRA `(.L_x_2) ;  /* 0x0000000800388947 */ /* 0x000fea0003800000 */
[C---:B------:R-:W-:Y:S01]  /*0410*/  ISETP.GE.AND P2, PT, R21.reuse, 0x20, PT ;  /* 0x000000201500780c */ /* 0x040fe20003f46270 */
[----:B------:R-:W-:Y:S03]  /*0420*/  BSSY.RECONVERGENT B0, `(.L_x_3) ;  /* 0x000008b000007945 */ /* 0x000fe60003800200 */
[----:B------:R-:W-:-:S04]  /*0430*/  SEL R16, R21, R16, !P2 ;  /* 0x0000001015107207 */ /* 0x000fc80005000000 */
[----:B------:R-:W-:-:S13]  /*0440*/  ISETP.GE.AND P2, PT, R16, 0x1, PT ;  /* 0x000000011000780c */ /* 0x000fda0003f46270 */
[----:B------:R-:W-:Y:S05]  /*0450*/  @!P2 BRA `(.L_x_4) ;  /* 0x00000008001ca947 */ /* 0x000fea0003800000 */
[C---:B------:R-:W-:Y:S01]  /*0460*/  ISETP.GE.U32.AND P2, PT, R16.reuse, 0x8, PT ;  /* 0x000000081000780c */ /* 0x040fe20003f46070 */
[----:B------:R-:W-:Y:S01]  /*0470*/  BSSY.RECONVERGENT B2, `(.L_x_5) ;  /* 0x0000042000027945 */ /* 0x000fe20003800200 */
[----:B------:R-:W-:Y:S01]  /*0480*/  LOP3.LUT R27, R16, 0x7, RZ, 0xc0, !PT ;  /* 0x00000007101b7812 */ /* 0x000fe200078ec0ff */
[----:B------:R-:W-:-:S10]  /*0490*/  IMAD.MOV.U32 R25, RZ, RZ, RZ ;  /* 0x000000ffff197224 */ /* 0x000fd400078e00ff */
[----:B------:R-:W-:Y:S05]  /*04a0*/  @!P2 BRA `(.L_x_6) ;  /* 0x0000000000f8a947 */ /* 0x000fea0003800000 */
[C---:B------:R-:W-:Y:S01]  /*04b0*/  LOP3.LUT R26, R16.reuse, 0x7ffffff8, RZ, 0xc0, !PT ;  /* 0x7ffffff8101a7812 */ /* 0x040fe200078ec0ff */
[----:B------:R-:W-:Y:S01]  /*04c0*/  BSSY.RECONVERGENT B3, `(.L_x_6) ;  /* 0x000003c000037945 */ /* 0x000fe20003800200 */
[----:B------:R-:W-:Y:S01]  /*04d0*/  IMAD.MOV.U32 R22, RZ, RZ, R19 ;  /* 0x000000ffff167224 */ /* 0x000fe200078e0013 */
[----:B------:R-:W-:Y:S01]  /*04e0*/  LOP3.LUT R25, R16, 0x7ffffff8, RZ, 0xc0, !PT ;  /* 0x7ffffff810197812 */ /* 0x000fe200078ec0ff */
[----:B------:R-:W-:Y:S02]  /*04f0*/  IMAD.MOV.U32 R24, RZ, RZ, R20 ;  /* 0x000000ffff187224 */ /* 0x000fe400078e0014 */
[----:B------:R-:W-:-:S07]  /*0500*/  IMAD.MOV R26, RZ, RZ, -R26 ;  /* 0x000000ffff1a7224 */ /* 0x000fce00078e0a1a */
.L_x_7:
[----:B0-----:R-:W0:Y:S01]  /*0510*/  LDS.128 R8, [R24+-0x10] ;  /* 0xfffff00018087984 */ /* 0x001e220000000c00 */
[----:B------:R-:W-:-:S03]  /*0520*/  VIADD R26, R26, 0x8 ;  /* 0x000000081a1a7836 */ /* 0x000fc60000000000 */
[----:B------:R1:W2:Y:S02]  /*0530*/  LDS.128 R12, [R24] ;  /* 0x00000000180c7984 */ /* 0x0002a40000000c00 */
[----:B-1----:R-:W-:Y:S01]  /*0540*/  VIADD R24, R24, 0x20 ;  /* 0x0000002018187836 */ /* 0x002fe20000000000 */
[----:B0-----:R-:W-:Y:S02]  /*0550*/  ISETP.NE.AND P6, PT, R8, RZ, PT ;  /* 0x000000ff0800720c */ /* 0x001fe40003fc5270 */
[----:B------:R-:W-:Y:S02]  /*0560*/  ISETP.NE.AND P4, PT, R9, RZ, PT ;  /* 0x000000ff0900720c */ /* 0x000fe40003f85270 */
[----:B------:R-:W-:Y:S02]  /*0570*/  ISETP.NE.AND P5, PT, R10, RZ, PT ;  /* 0x000000ff0a00720c */ /* 0x000fe40003fa5270 */
[----:B--2---:R-:W-:-:S07]  /*0580*/  ISETP.NE.AND P3, PT, R12, RZ, PT ;  /* 0x000000ff0c00720c */ /* 0x004fce0003f65270 */
[----:B------:R-:W0:Y:S04]  /*0590*/  @P6 LDS R8, [R22+-0x200] ;  /* 0xfffe000016086984 */ /* 0x000e280000000800 */
[----:B------:R-:W1:Y:S04]  /*05a0*/  @P4 LDS R9, [R22+-0x180] ;  /* 0xfffe800016094984 */ /* 0x000e680000000800 */
[----:B------:R-:W2:Y:S01]  /*05b0*/  @P5 LDS R10, [R22+-0x100] ;  /* 0xffff0000160a5984 */ /* 0x000ea20000000800 */
[----:B0-----:R-:W-:Y:S01]  /*05c0*/  @P6 ISETP.NE.AND P2, PT, R8, RZ, PT ;  /* 0x000000ff0800620c */ /* 0x001fe20003f45270 */
[----:B------:R-:W-:-:S03]  /*05d0*/  IMAD.MOV.U32 R8, RZ, RZ, RZ ;  /* 0x000000ffff087224 */ /* 0x000fc600078e00ff */
[----:B------:R-:W-:Y:S02]  /*05e0*/  @P6 SEL R8, RZ, 0x1, !P2 ;  /* 0x00000001ff086807 */ /* 0x000fe40005000000 */
[----:B------:R-:W-:Y:S02]  /*05f0*/  ISETP.NE.AND P2, PT, R11, RZ, PT ;  /* 0x000000ff0b00720c */ /* 0x000fe40003f45270 */
[----:B------:R-:W0:Y:S01]  /*0600*/  @P3 LDS R11, [R22] ;  /* 0x00000000160b3984 */ /* 0x000e220000000800 */
[----:B-1----:R-:W-:Y:S01]  /*0610*/  @P4 ISETP.NE.AND P6, PT, R9, RZ, PT ;  /* 0x000000ff0900420c */ /* 0x002fe20003fc5270 */
[----:B------:R-:W-:-:S03]  /*0620*/  IMAD.MOV.U32 R9, RZ, RZ, RZ ;  /* 0x000000ffff097224 */ /* 0x000fc600078e00ff */
[----:B------:R-:W-:Y:S02]  /*0630*/  @P4 SEL R9, RZ, 0x1, !P6 ;  /* 0x00000001ff094807 */ /* 0x000fe40007000000 */
[----:B------:R-:W-:Y:S02]  /*0640*/  ISETP.NE.AND P4, PT, R13, RZ, PT ;  /* 0x000000ff0d00720c */ /* 0x000fe40003f85270 */
[----:B--2---:R-:W-:Y:S01]  /*0650*/  @P5 ISETP.NE.AND P6, PT, R10, RZ, PT ;  /* 0x000000ff0a00520c */ /* 0x004fe20003fc5270 */
[----:B------:R-:W-:Y:S01]  /*0660*/  IMAD.MOV.U32 R10, RZ, RZ, RZ ;  /* 0x000000ffff0a7224 */ /* 0x000fe200078e00ff */
[----:B------:R-:W1:Y:S02]  /*0670*/  @P2 LDS R13, [R22+-0x80] ;  /* 0xffff8000160d2984 */ /* 0x000e640000000800 */
[----:B------:R-:W-:Y:S02]  /*0680*/  @P5 SEL R10, RZ, 0x1, !P6 ;  /* 0x00000001ff0a5807 */ /* 0x000fe40007000000 */
[----:B------:R-:W-:-:S02]  /*0690*/  ISETP.NE.AND P5, PT, R14, RZ, PT ;  /* 0x000000ff0e00720c */ /* 0x000fc40003fa5270 */
[----:B------:R-:W-:-:S03]  /*06a0*/  LOP3.LUT R14, R8, R3, RZ, 0xfc, !PT ;  /* 0x00000003080e7212 */ /* 0x000fc600078efcff */
[----:B------:R-:W2:Y:S08]  /*06b0*/  @P4 LDS R12, [R22+0x80] ;  /* 0x00008000160c4984 */ /* 0x000eb00000000800 */
[----:B------:R-:W3:Y:S01]  /*06c0*/  @P5 LDS R3, [R22+0x100] ;  /* 0x0001000016035984 */ /* 0x000ee20000000800 */
[----:B0-----:R-:W-:Y:S01]  /*06d0*/  @P3 ISETP.NE.AND P6, PT, R11, RZ, PT ;  /* 0x000000ff0b00320c */ /* 0x001fe20003fc5270 */
[----:B------:R-:W-:-:S03]  /*06e0*/  IMAD.MOV.U32 R11, RZ, RZ, RZ ;  /* 0x000000ffff0b7224 */ /* 0x000fc600078e00ff */
[----:B------:R-:W-:Y:S02]  /*06f0*/  @P3 SEL R11, RZ, 0x1, !P6 ;  /* 0x00000001ff0b3807 */ /* 0x000fe40007000000 */
[----:B------:R-:W-:Y:S02]  /*0700*/  ISETP.NE.AND P3, PT, R15, RZ, PT ;  /* 0x000000ff0f00720c */ /* 0x000fe40003f65270 */
[----:B------:R-:W-:Y:S01]  /*0710*/  LOP3.LUT R15, R9, R14, RZ, 0xfc, !PT ;  /* 0x0000000e090f7212 */ /* 0x000fe200078efcff */
[----:B------:R-:W-:Y:S01]  /*0720*/  IMAD.MOV.U32 R9, RZ, RZ, RZ ;  /* 0x000000ffff097224 */ /* 0x000fe200078e00ff */
[----:B-1----:R-:W-:Y:S02]  /*0730*/  @P2 ISETP.NE.AND P6, PT, R13, RZ, PT ;  /* 0x000000ff0d00220c */ /* 0x002fe40003fc5270 */
[----:B------:R-:W-:Y:S02]  /*0740*/  LOP3.LUT R10, R10, R15, RZ, 0xfc, !PT ;  /* 0x0000000f0a0a7212 */ /* 0x000fe400078efcff */
[----:B------:R-:W-:-:S05]  /*0750*/  @P2 SEL R9, RZ, 0x1, !P6 ;  /* 0x00000001ff092807 */ /* 0x000fca0007000000 */
[----:B------:R0:W1:Y:S01]  /*0760*/  @P3 LDS R8, [R22+0x180] ;  /* 0x0001800016083984 */ /* 0x0000620000000800 */
[----:B--2---:R-:W-:Y:S02]  /*0770*/  @P4 ISETP.NE.AND P2, PT, R12, RZ, PT ;  /* 0x000000ff0c00420c */ /* 0x004fe40003f45270 */
[----:B------:R-:W-:Y:S01]  /*0780*/  LOP3.LUT R10, R9, R10, RZ, 0xfc, !PT ;  /* 0x0000000a090a7212 */ /* 0x000fe200078efcff */
[----:B------:R-:W-:Y:S01]  /*0790*/  IMAD.MOV.U32 R9, RZ, RZ, RZ ;  /* 0x000000ffff097224 */ /* 0x000fe200078e00ff */
[----:B------:R-:W-:Y:S02]  /*07a0*/  @P4 SEL R9, RZ, 0x1, !P2 ;  /* 0x00000001ff094807 */ /* 0x000fe40005000000 */
[----:B------:R-:W-:Y:S01]  /*07b0*/  LOP3.LUT R10, R11, R10, RZ, 0xfc, !PT ;  /* 0x0000000a0b0a7212 */ /* 0x000fe200078efcff */
[----:B0-----:R-:W-:Y:S01]  /*07c0*/  VIADD R22, R22, 0x400 ;  /* 0x0000040016167836 */ /* 0x001fe20000000000 */
[----:B---3--:R-:W-:Y:S01]  /*07d0*/  @P5 ISETP.NE.AND P2, PT, R3, RZ, PT ;  /* 0x000000ff0300520c */ /* 0x008fe20003f45270 */
[----:B------:R-:W-:Y:S01]  /*07e0*/  IMAD.MOV.U32 R3, RZ, RZ, RZ ;  /* 0x000000ffff037224 */ /* 0x000fe200078e00ff */
[----:B------:R-:W-:-:S02]  /*07f0*/  LOP3.LUT R10, R9, R10, RZ, 0xfc, !PT ;  /* 0x0000000a090a7212 */ /* 0x000fc400078efcff */
[----:B------:R-:W-:Y:S02]  /*0800*/  @P5 SEL R3, RZ, 0x1, !P2 ;  /* 0x00000001ff035807 */ /* 0x000fe40005000000 */
[----:B------:R-:W-:Y:S02]  /*0810*/  ISETP.NE.AND P2, PT, R26, RZ, PT ;  /* 0x000000ff1a00720c */ /* 0x000fe40003f45270 */
[----:B------:R-:W-:Y:S02]  /*0820*/  LOP3.LUT R3, R3, R10, RZ, 0xfc, !PT ;  /* 0x0000000a03037212 */ /* 0x000fe400078efcff */
[----:B-1----:R-:W-:Y:S01]  /*0830*/  @P3 ISETP.NE.AND P4, PT, R8, RZ, PT ;  /* 0x000000ff0800320c */ /* 0x002fe20003f85270 */
[----:B------:R-:W-:-:S03]  /*0840*/  IMAD.MOV.U32 R8, RZ, RZ, RZ ;  /* 0x000000ffff087224 */ /* 0x000fc600078e00ff */
[----:B------:R-:W-:-:S04]  /*0850*/  @P3 SEL R8, RZ, 0x1, !P4 ;  /* 0x00000001ff083807 */ /* 0x000fc80006000000 */
[----:B------:R-:W-:Y:S01]  /*0860*/  LOP3.LUT R3, R8, R3, RZ, 0xfc, !PT ;  /* 0x0000000308037212 */ /* 0x000fe200078efcff */
[----:B------:R-:W-:Y:S06]  /*0870*/  @P2 BRA `(.L_x_7) ;  /* 0xfffffffc00242947 */ /* 0x000fec000383ffff */
[----:B------:R-:W-:Y:S05]  /*0880*/  BSYNC.RECONVERGENT B3 ;  /* 0x0000000000037941 */ /* 0x000fea0003800200 */
.L_x_6:
[----:B------:R-:W-:Y:S05]  /*0890*/  BSYNC.RECONVERGENT B2 ;  /* 0x0000000000027941 */ /* 0x000fea0003800200 */
.L_x_5:
[----:B------:R-:W-:-:S13]  /*08a0*/  ISETP.NE.AND P2, PT, R27, RZ, PT ;  /* 0x000000ff1b00720c */ /* 0x000fda0003f45270 */
[----:B------:R-:W-:Y:S05]  /*08b0*/  @!P2 BRA `(.L_x_4) ;  /* 0x000000040004a947 */ /* 0x000fea0003800000 */
[----:B------:R-:W-:Y:S01]  /*08c0*/  ISETP.GE.U32.AND P3, PT, R27, 0x4, PT ;  /* 0x000000041b00780c */ /* 0x000fe20003f66070 */
[----:B------:R-:W-:Y:S01]  /*08d0*/  BSSY.RECONVERGENT B2, `(.L_x_8) ;  /* 0x0000020000027945 */ /* 0x000fe20003800200 */
[----:B------:R-:W-:-:S04]  /*08e0*/  LOP3.LUT R12, R16, 0x3, RZ, 0xc0, !PT ;  /* 0x00000003100c7812 */ /* 0x000fc800078ec0ff */
[----:B------:R-:W-:-:S07]  /*08f0*/  ISETP.NE.AND P2, PT, R12, RZ, PT ;  /* 0x000000ff0c00720c */ /* 0x000fce0003f45270 */
[----:B------:R-:W-:Y:S06]  /*0900*/  @!P3 BRA `(.L_x_9) ;  /* 0x000000000070b947 */ /* 0x000fec0003800000 */
[C---:B0-----:R-:W-:Y:S02]  /*0910*/  IMAD R13, R25.reuse, 0x4, R17 ;  /* 0x00000004190d7824 */ /* 0x041fe400078e0211 */
[C---:B------:R-:W-:Y:S02]  /*0920*/  IMAD R14, R25.reuse, 0x80, R18 ;  /* 0x00000080190e7824 */ /* 0x040fe400078e0212 */
[----:B------:R-:W-:Y:S01]  /*0930*/  VIADD R25, R25, 0x4 ;  /* 0x0000000419197836 */ /* 0x000fe20000000000 */
[----:B------:R-:W0:Y:S04]  /*0940*/  LDS.64 R8, [R13] ;  /* 0x000000000d087984 */ /* 0x000e280000000a00 */
[----:B------:R-:W1:Y:S01]  /*0950*/  LDS.64 R10, [R13+0x8] ;  /* 0x000008000d0a7984 */ /* 0x000e620000000a00 */
[----:B0-----:R-:W-:-:S02]  /*0960*/  ISETP.NE.AND P6, PT, R8, RZ, PT ;  /* 0x000000ff0800720c */ /* 0x001fc40003fc5270 */
[----:B------:R-:W-:Y:S02]  /*0970*/  ISETP.NE.AND P4, PT, R9, RZ, PT ;  /* 0x000000ff0900720c */ /* 0x000fe40003f85270 */
[----:B-1----:R-:W-:-:S09]  /*0980*/  ISETP.NE.AND P3, PT, R10, RZ, PT ;  /* 0x000000ff0a00720c */ /* 0x002fd20003f65270 */
[----:B------:R-:W0:Y:S04]  /*0990*/  @P6 LDS R8, [R14] ;  /* 0x000000000e086984 */ /* 0x000e280000000800 */
[----:B------:R-:W1:Y:S04]  /*09a0*/  @P4 LDS R9, [R14+0x80] ;  /* 0x000080000e094984 */ /* 0x000e680000000800 */
[----:B------:R-:W2:Y:S01]  /*09b0*/  @P3 LDS R10, [R14+0x100] ;  /* 0x000100000e0a3984 */ /* 0x000ea20000000800 */
[----:B0-----:R-:W-:Y:S01]  /*09c0*/  @P6 ISETP.NE.AND P5, PT, R8, RZ, PT ;  /* 0x000000ff0800620c */ /* 0x001fe20003fa5270 */
[----:B------:R-:W-:-:S03]  /*09d0*/  IMAD.MOV.U32 R8, RZ, RZ, RZ ;  /* 0x000000ffff087224 */ /* 0x000fc600078e00ff */
[----:B------:R-:W-:Y:S02]  /*09e0*/  @P6 SEL R8, RZ, 0x1, !P5 ;  /* 0x00000001ff086807 */ /* 0x000fe40006800000 */
[----:B------:R-:W-:Y:S02]  /*09f0*/  ISETP.NE.AND P5, PT, R11, RZ, PT ;  /* 0x000000ff0b00720c */ /* 0x000fe40003fa5270 */
[----:B-1----:R-:W-:Y:S01]  /*0a00*/  @P4 ISETP.NE.AND P6, PT, R9, RZ, PT ;  /* 0x000000ff0900420c */ /* 0x002fe20003fc5270 */
[----:B------:R-:W-:-:S03]  /*0a10*/  IMAD.MOV.U32 R9, RZ, RZ, RZ ;  /* 0x000000ffff097224 */ /* 0x000fc600078e00ff */
[----:B------:R-:W-:Y:S02]  /*0a20*/  @P4 SEL R9, RZ, 0x1, !P6 ;  /* 0x00000001ff094807 */ /* 0x000fe40007000000 */
[----:B--2---:R-:W-:Y:S01]  /*0a30*/  @P3 ISETP.NE.AND P4, PT, R10, RZ, PT ;  /* 0x000000ff0a00320c */ /* 0x004fe20003f85270 */
[----:B------:R-:W-:Y:S01]  /*0a40*/  IMAD.MOV.U32 R10, RZ, RZ, RZ ;  /* 0x000000ffff0a7224 */ /* 0x000fe200078e00ff */
[----:B------:R-:W-:Y:S01]  /*0a50*/  LOP3.LUT R9, R8, R9, RZ, 0xfc, !PT ;  /* 0x0000000908097212 */ /* 0x000fe200078efcff */
[----:B------:R-:W-:Y:S01]  /*0a60*/  IMAD.MOV.U32 R8, RZ, RZ, RZ ;  /* 0x000000ffff087224 */ /* 0x000fe200078e00ff */
[----:B------:R-:W-:Y:S01]  /*0a70*/  @P3 SEL R10, RZ, 0x1, !P4 ;  /* 0x00000001ff0a3807 */ /* 0x000fe20006000000 */
[----:B------:R-:W0:Y:S03]  /*0a80*/  @P5 LDS R11, [R14+0x180] ;  /* 0x000180000e0b5984 */ /* 0x000e260000000800 */
[----:B------:R-:W-:-:S02]  /*0a90*/  LOP3.LUT R9, R9, R10, RZ, 0xfc, !PT ;  /* 0x0000000a09097212 */ /* 0x000fc400078efcff */
[----:B0-----:R-:W-:-:S04]  /*0aa0*/  @P5 ISETP.NE.AND P6, PT, R11, RZ, PT ;  /* 0x000000ff0b00520c */ /* 0x001fc80003fc5270 */
[----:B------:R-:W-:-:S04]  /*0ab0*/  @P5 SEL R8, RZ, 0x1, !P6 ;  /* 0x00000001ff085807 */ /* 0x000fc80007000000 */
[----:B------:R-:W-:-:S07]  /*0ac0*/  LOP3.LUT R3, R3, R9, R8, 0xfe, !PT ;  /* 0x0000000903037212 */ /* 0x000fce00078efe08 */
.L_x_9:
[----:B------:R-:W-:Y:S05]  /*0ad0*/  BSYNC.RECONVERGENT B2 ;  /* 0x0000000000027941 */ /* 0x000fea0003800200 */
.L_x_8:
[----:B------:R-:W-:Y:S05]  /*0ae0*/  @!P2 BRA `(.L_x_4) ;  /* 0x000000000078a947 */ /* 0x000fea0003800000 */
[----:B------:R-:W-:Y:S01]  /*0af0*/  ISETP.NE.AND P3, PT, R12, 0x1, PT ;  /* 0x000000010c00780c */ /* 0x000fe20003f65270 */
[----:B------:R-:W-:Y:S01]  /*0b00*/  BSSY.RECONVERGENT B2, `(.L_x_10) ;  /* 0x0000012000027945 */ /* 0x000fe20003800200 */
[----:B0-----:R-:W-:-:S04]  /*0b10*/  LOP3.LUT R8, R16, 0x1, RZ, 0xc0, !PT ;  /* 0x0000000110087812 */ /* 0x001fc800078ec0ff */
[----:B------:R-:W-:-:S07]  /*0b20*/  ISETP.NE.U32.AND P2, PT, R8, 0x1, PT ;  /* 0x000000010800780c */ /* 0x000fce0003f45070 */
[----:B------:R-:W-:Y:S06]  /*0b30*/  @!P3 BRA `(.L_x_11) ;  /* 0x000000000038b947 */ /* 0x000fec0003800000 */
[C---:B------:R-:W-:Y:S02]  /*0b40*/  IMAD R11, R25.reuse, 0x4, R17 ;  /* 0x00000004190b7824 */ /* 0x040fe400078e0211 */
[C---:B------:R-:W-:Y:S02]  /*0b50*/  IMAD R12, R25.reuse, 0x80, R18 ;  /* 0x00000080190c7824 */ /* 0x040fe400078e0212 */
[----:B------:R-:W-:Y:S01]  /*0b60*/  VIADD R25, R25, 0x2 ;  /* 0x0000000219197836 */ /* 0x000fe20000000000 */
[----:B------:R-:W0:Y:S02]  /*0b70*/  LDS.64 R8, [R11] ;  /* 0x000000000b087984 */ /* 0x000e240000000a00 */
[----:B0-----:R-:W-:Y:S02]  /*0b80*/  ISETP.NE.AND P5, PT, R8, RZ, PT ;  /* 0x000000ff0800720c */ /* 0x001fe40003fa5270 */
[----:B------:R-:W-:-:S11]  /*0b90*/  ISETP.NE.AND P6, PT, R9, RZ, PT ;  /* 0x000000ff0900720c */ /* 0x000fd60003fc5270 */
[----:B------:R-:W0:Y:S04]  /*0ba0*/  @P5 LDS R9, [R12] ;  /* 0x000000000c095984 */ /* 0x000e280000000800 */
[----:B------:R-:W1:Y:S01]  /*0bb0*/  @P6 LDS R10, [R12+0x80] ;  /* 0x000080000c0a6984 */ /* 0x000e620000000800 */
[----:B0-----:R-:W-:Y:S02]  /*0bc0*/  @P5 ISETP.NE.AND P3, PT, R9, RZ, PT ;  /* 0x000000ff0900520c */ /* 0x001fe40003f65270 */
[----:B------:R-:W-:Y:S02]  /*0bd0*/  CS2R R8, SRZ ;  /* 0x0000000000087805 */ /* 0x000fe4000001ff00 */
[----:B-1----:R-:W-:Y:S02]  /*0be0*/  @P6 ISETP.NE.AND P4, PT, R10, RZ, PT ;  /* 0x000000ff0a00620c */ /* 0x002fe40003f85270 */
[----:B------:R-:W-:-:S02]  /*0bf0*/  @P5 SEL R8, RZ, 0x1, !P3 ;  /* 0x00000001ff085807 */ /* 0x000fc40005800000 */
[----:B------:R-:W-:-:S04]  /*0c00*/  @P6 SEL R9, RZ, 0x1, !P4 ;  /* 0x00000001ff096807 */ /* 0x000fc80006000000 */
[----:B------:R-:W-:-:S07]  /*0c10*/  LOP3.LUT R3, R3, R8, R9, 0xfe, !PT ;  /* 0x0000000803037212 */ /* 0x000fce00078efe09 */
.L_x_11:
[----:B------:R-:W-:Y:S05]  /*0c20*/  BSYNC.RECONVERGENT B2 ;  /* 0x0000000000027941 */ /* 0x000fea0003800200 */
.L_x_10:
[----:B------:R-:W-:Y:S05]  /*0c30*/  @P2 BRA `(.L_x_4) ;  /* 0x0000000000242947 */ /* 0x000fea0003800000 */
[----:B------:R-:W-:Y:S02]  /*0c40*/  IMAD R8, R25, 0x4, R17 ;  /* 0x0000000419087824 */ /* 0x000fe400078e0211 */
[----:B------:R-:W-:-:S04]  /*0c50*/  IMAD.MOV.U32 R10, RZ, RZ, RZ ;  /* 0x000000ffff0a7224 */ /* 0x000fc800078e00ff */
[----:B------:R-:W0:Y:S02]  /*0c60*/  LDS R8, [R8] ;  /* 0x0000000008087984 */ /* 0x000e240000000800 */
[----:B0-----:R-:W-:-:S13]  /*0c70*/  ISETP.NE.AND P3, PT, R8, RZ, PT ;  /* 0x000000ff0800720c */ /* 0x001fda0003f65270 */
[----:B------:R-:W-:-:S06]  /*0c80*/  @P3 IMAD R25, R25, 0x80, R18 ;  /* 0x0000008019193824 */ /* 0x000fcc00078e0212 */
[----:B------:R-:W0:Y:S02]  /*0c90*/  @P3 LDS R25, [R25] ;  /* 0x0000000019193984 */ /* 0x000e240000000800 */
[----:B0-----:R-:W-:-:S04]  /*0ca0*/  @P3 ISETP.NE.AND P2, PT, R25, RZ, PT ;  /* 0x000000ff1900320c */ /* 0x001fc80003f45270 */
[----:B------:R-:W-:-:S04]  /*0cb0*/  @P3 SEL R10, RZ, 0x1, !P2 ;  /* 0x00000001ff0a3807 */ /* 0x000fc80005000000 */
[----:B------:R-:W-:-:S07]  /*0cc0*/  LOP3.LUT R3, R10, R3, RZ, 0xfc, !PT ;  /* 0x000000030a037212 */ /* 0x000fce00078efcff */
.L_x_4:
[----:B------:R-:W-:Y:S05]  /*0cd0*/  BSYNC.RECONVERGENT B0 ;  /* 0x0000000000007941 */ /* 0x000fea0003800200 */
.L_x_3:
[----:B------:R-:W-:-:S07]  /*0ce0*/  VIADD R21, R21, 0xffffffe0 ;  /* 0xffffffe015157836 */ /* 0x000fce0000000000 */
.L_x_2:
[----:B------:R-:W-:Y:S05]  /*0cf0*/  BSYNC.RECONVERGENT B1 ;  /* 0x0000000000017941 */ /* 0x000fea0003800200 */
.L_x_1:
[----:B------:R-:W-:Y:S06]  /*0d00*/  BAR.SYNC.DEFER_BLOCKING 0x0 ;  /* 0x0000000000007b1d */ /* 0x000fec0000010000 */
[----:B------:R-:W-:Y:S05]  /*0d10*/  @P1 BRA `(.L_x_12) ;  /* 0xfffffff400401947 */ /* 0x000fea000383ffff */
.L_x_0:
[----:B------:R-:W1:Y:S01]  /*0d20*/  LDCU UR4, c[0x0][0x39c] ;  /* 0x00007380ff0477ac */ /* 0x000e620008000800 */
[----:B------:R-:W2:Y:S01]  /*0d30*/  LDCU UR5, c[0x0][0x3a0] ;  /* 0x00007400ff0577ac */ /* 0x000ea20008000800 */
[----:B-1----:R-:W-:-:S04]  /*0d40*/  ISETP.GE.AND P0, PT, R5, UR4, PT ;  /* 0x0000000405007c0c */ /* 0x002fc8000bf06270 */
[----:B--2---:R-:W-:-:S13]  /*0d50*/  ISETP.GE.OR P0, PT, R4, UR5, P0 ;  /* 0x0000000504007c0c */ /* 0x004fda0008706670 */
[----:B------:R-:W-:Y:S05]  /*0d60*/  @P0 EXIT ;  /* 0x000000000000094d */ /* 0x000fea0003800000 */
[----:B------:R-:W1:Y:S01]  /*0d70*/  LDC.64 R6, c[0x0][0x390] ;  /* 0x0000e400ff067b82 */ /* 0x000e620000000a00 */
[----:B------:R-:W-:-:S04]  /*0d80*/  IMAD R5, R5, UR5, R4 ;  /* 0x0000000505057c24 */ /* 0x000fc8000f8e0204 */
[----:B-1----:R-:W-:-:S05]  /*0d90*/  IMAD.WIDE R4, R5, 0x4, R6 ;  /* 0x0000000405047825 */ /* 0x002fca00078e0206 */
[----:B------:R-:W2:Y:S02]  /*0da0*/  LDG.E R0, desc[UR8][R4.64] ;  /* 0x0000000804007981 */ /* 0x000ea4000c1e1900 */
[----:B--2---:R-:W-:-:S05]  /*0db0*/  LOP3.LUT R3, R0, R3, RZ, 0xfc, !PT ;  /* 0x0000000300037212 */ /* 0x004fca00078efcff */
[----:B------:R-:W-:Y:S01]  /*0dc0*/  STG.E desc[UR8][R4.64], R3 ;  /* 0x0000000304007986 */ /* 0x000fe2000c101908 */
[----:B------:R-:W-:Y:S05]  /*0dd0*/  EXIT ;  /* 0x000000000000794d */ /* 0x000fea0003800000 */
.L_x_13:
[----:B------:R-:W-:-:S00]  /*0de0*/  BRA `(.L_x_13) ;  /* 0xfffffffc00fc7947 */ /* 0x000fc0000383ffff */
[----:B------:R-:W-:-:S00]  /*0df0*/  NOP ;  /* 0x0000000000007918 */ /* 0x000fc00000000000 */
        /* <DEDUP_REMOVED lines=8> */
.L_x_14:


//--------------------- .nv.shared._Z10matrix_mulPiS_S_iiii --------------------------
	.section	.nv.shared._Z10matrix_mulPiS_S_iiii,"aw",@nobits
	.sectionflags	@""
	.align	4
.nv.shared._Z10matrix_mulPiS_S_iiii:
	.zero		9216


//--------------------- .nv.shared.reserved.0     --------------------------
	.section	.nv.shared.reserved.0,"aw",@nobits
	.weak		__nv_reservedSMEM_offset_0_alias
	.size		__nv_reservedSMEM_offset_0_alias, 0, 64
	.other		__nv_reservedSMEM_offset_0_alias,@"STO_CUDA_RESERVED_SHARED STV_DEFAULT"
__nv_reservedSMEM_offset_0_alias:
	.zero		0
	.zero		64


//--------------------- .nv.constant0._Z10matrix_mulPiS_S_iiii --------------------------
	.section	.nv.constant0._Z10matrix_mulPiS_S_iiii,"a",@progbits
	.sectionflags	@""
	.align	4
.nv.constant0._Z10matrix_mulPiS_S_iiii:
	.zero		936


//--------------------- SYMBOLS --------------------------

	.type		.nv.reservedSmem.offset0,@object
	.size		.nv.reservedSmem.offset0,0x4
	.type		.nv.reservedSmem.cap,@object
	.size		.nv.reservedSmem.cap,0x4
